//
// Generated by NVIDIA NVVM Compiler
//
// Compiler Build ID: CL-36424714
// Cuda compilation tools, release 13.0, V13.0.88
// Based on NVVM 20.0.0
//

.version 9.0
.target sm_100
.address_size 64

	// .globl	_Z15matrixAddKernelPfS_S_i

.visible .entry _Z15matrixAddKernelPfS_S_i(
	.param .u64 .ptr .align 1 _Z15matrixAddKernelPfS_S_i_param_0,
	.param .u64 .ptr .align 1 _Z15matrixAddKernelPfS_S_i_param_1,
	.param .u64 .ptr .align 1 _Z15matrixAddKernelPfS_S_i_param_2,
	.param .u32 _Z15matrixAddKernelPfS_S_i_param_3
)
{
	.reg .pred 	%p<2>;
	.reg .b32 	%r<7>;
	.reg .b32 	%f<4>;
	.reg .b64 	%rd<11>;

	ld.param.u64 	%rd1, [_Z15matrixAddKernelPfS_S_i_param_0];
	ld.param.u64 	%rd2, [_Z15matrixAddKernelPfS_S_i_param_1];
	ld.param.u64 	%rd3, [_Z15matrixAddKernelPfS_S_i_param_2];
	ld.param.u32 	%r2, [_Z15matrixAddKernelPfS_S_i_param_3];
	mov.u32 	%r3, %tid.x;
	mov.u32 	%r4, %ntid.x;
	mov.u32 	%r5, %ctaid.x;
	mad.lo.s32 	%r1, %r4, %r5, %r3;
	mul.lo.s32 	%r6, %r2, %r2;
	setp.ge.s32 	%p1, %r1, %r6;
	@%p1 bra 	$L__BB0_2;
	cvta.to.global.u64 	%rd4, %rd1;
	cvta.to.global.u64 	%rd5, %rd2;
	cvta.to.global.u64 	%rd6, %rd3;
	mul.wide.s32 	%rd7, %r1, 4;
	add.s64 	%rd8, %rd4, %rd7;
	ld.global.f32 	%f1, [%rd8];
	add.s64 	%rd9, %rd5, %rd7;
	ld.global.f32 	%f2, [%rd9];
	add.f32 	%f3, %f1, %f2;
	add.s64 	%rd10, %rd6, %rd7;
	st.global.f32 	[%rd10], %f3;
$L__BB0_2:
	ret;

}
	// .globl	_Z16matrixAddKernel2PfS_S_i
.visible .entry _Z16matrixAddKernel2PfS_S_i(
	.param .u64 .ptr .align 1 _Z16matrixAddKernel2PfS_S_i_param_0,
	.param .u64 .ptr .align 1 _Z16matrixAddKernel2PfS_S_i_param_1,
	.param .u64 .ptr .align 1 _Z16matrixAddKernel2PfS_S_i_param_2,
	.param .u32 _Z16matrixAddKernel2PfS_S_i_param_3
)
{
	.reg .pred 	%p<7>;
	.reg .b32 	%r<25>;
	.reg .b32 	%f<16>;
	.reg .b64 	%rd<18>;

	ld.param.u64 	%rd7, [_Z16matrixAddKernel2PfS_S_i_param_0];
	ld.param.u64 	%rd8, [_Z16matrixAddKernel2PfS_S_i_param_1];
	ld.param.u64 	%rd9, [_Z16matrixAddKernel2PfS_S_i_param_2];
	ld.param.u32 	%r14, [_Z16matrixAddKernel2PfS_S_i_param_3];
	cvta.to.global.u64 	%rd1, %rd9;
	cvta.to.global.u64 	%rd2, %rd8;
	cvta.to.global.u64 	%rd3, %rd7;
	mov.u32 	%r15, %tid.x;
	mov.u32 	%r16, %ntid.x;
	mov.u32 	%r17, %ctaid.x;
	mad.lo.s32 	%r1, %r16, %r17, %r15;
	setp.ge.s32 	%p1, %r1, %r14;
	@%p1 bra 	$L__BB1_8;
	mul.lo.s32 	%r2, %r14, %r1;
	add.s32 	%r3, %r2, %r14;
	setp.lt.s32 	%p2, %r14, 1;
	@%p2 bra 	$L__BB1_8;
	add.s32 	%r18, %r2, 1;
	max.s32 	%r4, %r3, %r18;
	sub.s32 	%r19, %r4, %r2;
	and.b32  	%r5, %r19, 3;
	setp.eq.s32 	%p3, %r5, 0;
	mov.u32 	%r23, %r2;
	@%p3 bra 	$L__BB1_5;
	neg.s32 	%r21, %r5;
	mov.u32 	%r23, %r2;
$L__BB1_4:
	.pragma "nounroll";
	mul.wide.s32 	%rd10, %r23, 4;
	add.s64 	%rd11, %rd1, %rd10;
	add.s64 	%rd12, %rd2, %rd10;
	add.s64 	%rd13, %rd3, %rd10;
	ld.global.f32 	%f1, [%rd13];
	ld.global.f32 	%f2, [%rd12];
	add.f32 	%f3, %f1, %f2;
	st.global.f32 	[%rd11], %f3;
	add.s32 	%r23, %r23, 1;
	add.s32 	%r21, %r21, 1;
	setp.ne.s32 	%p4, %r21, 0;
	@%p4 bra 	$L__BB1_4;
$L__BB1_5:
	sub.s32 	%r20, %r2, %r4;
	setp.gt.u32 	%p5, %r20, -4;
	@%p5 bra 	$L__BB1_8;
	add.s64 	%rd4, %rd3, 8;
	add.s64 	%rd5, %rd2, 8;
	add.s64 	%rd6, %rd1, 8;
$L__BB1_7:
	mul.wide.s32 	%rd14, %r23, 4;
	add.s64 	%rd15, %rd4, %rd14;
	add.s64 	%rd16, %rd5, %rd14;
	add.s64 	%rd17, %rd6, %rd14;
	ld.global.f32 	%f4, [%rd15+-8];
	ld.global.f32 	%f5, [%rd16+-8];
	add.f32 	%f6, %f4, %f5;
	st.global.f32 	[%rd17+-8], %f6;
	ld.global.f32 	%f7, [%rd15+-4];
	ld.global.f32 	%f8, [%rd16+-4];
	add.f32 	%f9, %f7, %f8;
	st.global.f32 	[%rd17+-4], %f9;
	ld.global.f32 	%f10, [%rd15];
	ld.global.f32 	%f11, [%rd16];
	add.f32 	%f12, %f10, %f11;
	st.global.f32 	[%rd17], %f12;
	ld.global.f32 	%f13, [%rd15+4];
	ld.global.f32 	%f14, [%rd16+4];
	add.f32 	%f15, %f13, %f14;
	st.global.f32 	[%rd17+4], %f15;
	add.s32 	%r23, %r23, 4;
	setp.lt.s32 	%p6, %r23, %r3;
	@%p6 bra 	$L__BB1_7;
$L__BB1_8:
	ret;

}
	// .globl	_Z16matrixAddKernel3PfS_S_i
.visible .entry _Z16matrixAddKernel3PfS_S_i(
	.param .u64 .ptr .align 1 _Z16matrixAddKernel3PfS_S_i_param_0,
	.param .u64 .ptr .align 1 _Z16matrixAddKernel3PfS_S_i_param_1,
	.param .u64 .ptr .align 1 _Z16matrixAddKernel3PfS_S_i_param_2,
	.param .u32 _Z16matrixAddKernel3PfS_S_i_param_3
)
{
	.reg .pred 	%p<8>;
	.reg .b32 	%r<30>;
	.reg .b32 	%f<16>;
	.reg .b64 	%rd<25>;

	ld.param.u64 	%rd4, [_Z16matrixAddKernel3PfS_S_i_param_0];
	ld.param.u64 	%rd5, [_Z16matrixAddKernel3PfS_S_i_param_1];
	ld.param.u64 	%rd6, [_Z16matrixAddKernel3PfS_S_i_param_2];
	ld.param.u32 	%r12, [_Z16matrixAddKernel3PfS_S_i_param_3];
	cvta.to.global.u64 	%rd1, %rd6;
	cvta.to.global.u64 	%rd2, %rd5;
	cvta.to.global.u64 	%rd3, %rd4;
	mov.u32 	%r13, %tid.x;
	mov.u32 	%r14, %ntid.x;
	mov.u32 	%r15, %ctaid.x;
	mad.lo.s32 	%r28, %r14, %r15, %r13;
	setp.ge.s32 	%p1, %r28, %r12;
	@%p1 bra 	$L__BB2_8;
	mul.lo.s32 	%r2, %r12, %r12;
	setp.ge.s32 	%p2, %r28, %r2;
	@%p2 bra 	$L__BB2_8;
	add.s32 	%r16, %r28, %r12;
	max.s32 	%r17, %r2, %r16;
	setp.lt.s32 	%p3, %r16, %r2;
	selp.u32 	%r18, 1, 0, %p3;
	add.s32 	%r19, %r16, %r18;
	sub.s32 	%r20, %r17, %r19;
	div.u32 	%r21, %r20, %r12;
	add.s32 	%r3, %r21, %r18;
	and.b32  	%r22, %r3, 3;
	setp.eq.s32 	%p4, %r22, 3;
	@%p4 bra 	$L__BB2_5;
	add.s32 	%r23, %r3, 1;
	and.b32  	%r24, %r23, 3;
	neg.s32 	%r26, %r24;
$L__BB2_4:
	.pragma "nounroll";
	mul.wide.s32 	%rd7, %r28, 4;
	add.s64 	%rd8, %rd1, %rd7;
	add.s64 	%rd9, %rd2, %rd7;
	add.s64 	%rd10, %rd3, %rd7;
	ld.global.f32 	%f1, [%rd10];
	ld.global.f32 	%f2, [%rd9];
	add.f32 	%f3, %f1, %f2;
	st.global.f32 	[%rd8], %f3;
	add.s32 	%r28, %r28, %r12;
	add.s32 	%r26, %r26, 1;
	setp.ne.s32 	%p5, %r26, 0;
	@%p5 bra 	$L__BB2_4;
$L__BB2_5:
	setp.lt.u32 	%p6, %r3, 3;
	@%p6 bra 	$L__BB2_8;
	mul.wide.s32 	%rd15, %r12, 4;
	shl.b32 	%r25, %r12, 2;
$L__BB2_7:
	mul.wide.s32 	%rd11, %r28, 4;
	add.s64 	%rd12, %rd3, %rd11;
	ld.global.f32 	%f4, [%rd12];
	add.s64 	%rd13, %rd2, %rd11;
	ld.global.f32 	%f5, [%rd13];
	add.f32 	%f6, %f4, %f5;
	add.s64 	%rd14, %rd1, %rd11;
	st.global.f32 	[%rd14], %f6;
	add.s64 	%rd16, %rd12, %rd15;
	ld.global.f32 	%f7, [%rd16];
	add.s64 	%rd17, %rd13, %rd15;
	ld.global.f32 	%f8, [%rd17];
	add.f32 	%f9, %f7, %f8;
	add.s64 	%rd18, %rd14, %rd15;
	st.global.f32 	[%rd18], %f9;
	add.s64 	%rd19, %rd16, %rd15;
	ld.global.f32 	%f10, [%rd19];
	add.s64 	%rd20, %rd17, %rd15;
	ld.global.f32 	%f11, [%rd20];
	add.f32 	%f12, %f10, %f11;
	add.s64 	%rd21, %rd18, %rd15;
	st.global.f32 	[%rd21], %f12;
	add.s64 	%rd22, %rd19, %rd15;
	ld.global.f32 	%f13, [%rd22];
	add.s64 	%rd23, %rd20, %rd15;
	ld.global.f32 	%f14, [%rd23];
	add.f32 	%f15, %f13, %f14;
	add.s64 	%rd24, %rd21, %rd15;
	st.global.f32 	[%rd24], %f15;
	add.s32 	%r28, %r25, %r28;
	setp.lt.s32 	%p7, %r28, %r2;
	@%p7 bra 	$L__BB2_7;
$L__BB2_8:
	ret;

}


// ===== COMPILED SASS (sm_100) =====

	.target	sm_100

	.elftype	@"ET_EXEC"


//--------------------- .note.nv.tkinfo           --------------------------
	.section	.note.nv.tkinfo,"",@"SHT_NOTE"
	.sectionflags	@"SHF_NOTE_NV_TKINFO"
	.tkinfo
        /*0018*/ 	.word	0x00000002
        /*0030*/ 	.string	""
        /*0030*/ 	.string	"ptxas"
        /*0030*/ 	.string	"Cuda compilation tools, release 13.0, V13.0.88"
        /*0030*/ 	.string	"Build cuda_13.0.r13.0/compiler.36424714_0"
        /*0030*/ 	.string	"-arch sm_100 -m 64 "



//--------------------- .note.nv.cuinfo           --------------------------
	.section	.note.nv.cuinfo,"",@"SHT_NOTE"
	.sectionflags	@"SHF_NOTE_NV_CUINFO"
        /*0018*/ 	.short	0x0002
        /*001a*/ 	.short	0x0064
        /*001c*/ 	.short	0x0082
	.zero		2


//--------------------- .nv.info                  --------------------------
	.section	.nv.info,"",@"SHT_CUDA_INFO"
	.align	4


	//----- nvinfo : EIATTR_REGCOUNT
	.align		4
        /*0000*/ 	.byte	0x04, 0x2f
        /*0002*/ 	.short	(.L_1 - .L_0)
	.align		4
.L_0:
        /*0004*/ 	.word	index@(_Z15matrixAddKernelPfS_S_i)
        /*0008*/ 	.word	0x0000000c


	//----- nvinfo : EIATTR_FRAME_SIZE
	.align		4
.L_1:
        /*000c*/ 	.byte	0x04, 0x11
        /*000e*/ 	.short	(.L_3 - .L_2)
	.align		4
.L_2:
        /*0010*/ 	.word	index@(_Z15matrixAddKernelPfS_S_i)
        /*0014*/ 	.word	0x00000000


	//----- nvinfo : EIATTR_REGCOUNT
	.align		4
.L_3:
        /*0018*/ 	.byte	0x04, 0x2f
        /*001a*/ 	.short	(.L_5 - .L_4)
	.align		4
.L_4:
        /*001c*/ 	.word	index@(_Z16matrixAddKernel2PfS_S_i)
        /*0020*/ 	.word	0x00000014


	//----- nvinfo : EIATTR_FRAME_SIZE
	.align		4
.L_5:
        /*0024*/ 	.byte	0x04, 0x11
        /*0026*/ 	.short	(.L_7 - .L_6)
	.align		4
.L_6:
        /*0028*/ 	.word	index@(_Z16matrixAddKernel2PfS_S_i)
        /*002c*/ 	.word	0x00000000


	//----- nvinfo : EIATTR_REGCOUNT
	.align		4
.L_7:
        /*0030*/ 	.byte	0x04, 0x2f
        /*0032*/ 	.short	(.L_9 - .L_8)
	.align		4
.L_8:
        /*0034*/ 	.word	index@(_Z16matrixAddKernel3PfS_S_i)
        /*0038*/ 	.word	0x0000001a


	//----- nvinfo : EIATTR_FRAME_SIZE
	.align		4
.L_9:
        /*003c*/ 	.byte	0x04, 0x11
        /*003e*/ 	.short	(.L_11 - .L_10)
	.align		4
.L_10:
        /*0040*/ 	.word	index@(_Z16matrixAddKernel3PfS_S_i)
        /*0044*/ 	.word	0x00000000


	//----- nvinfo : EIATTR_MIN_STACK_SIZE
	.align		4
.L_11:
        /*0048*/ 	.byte	0x04, 0x12
        /*004a*/ 	.short	(.L_13 - .L_12)
	.align		4
.L_12:
        /*004c*/ 	.word	index@(_Z16matrixAddKernel3PfS_S_i)
        /*0050*/ 	.word	0x00000000


	//----- nvinfo : EIATTR_MIN_STACK_SIZE
	.align		4
.L_13:
        /*0054*/ 	.byte	0x04, 0x12
        /*0056*/ 	.short	(.L_15 - .L_14)
	.align		4
.L_14:
        /*0058*/ 	.word	index@(_Z16matrixAddKernel2PfS_S_i)
        /*005c*/ 	.word	0x00000000


	//----- nvinfo : EIATTR_MIN_STACK_SIZE
	.align		4
.L_15:
        /*0060*/ 	.byte	0x04, 0x12
        /*0062*/ 	.short	(.L_17 - .L_16)
	.align		4
.L_16:
        /*0064*/ 	.word	index@(_Z15matrixAddKernelPfS_S_i)
        /*0068*/ 	.word	0x00000000
.L_17:


//--------------------- .nv.compat                --------------------------
	.section	.nv.compat,"",@"SHT_CUDA_COMPAT_INFO"
	.align	4
        /*0000*/ 	.byte	0x02, 0x09, 0x00, 0x00, 0x02, 0x02, 0x01, 0x00, 0x02, 0x05, 0x05, 0x00, 0x03, 0x07, 0x01, 0x01
        /*0010*/ 	.byte	0x02, 0x03, 0x00, 0x00, 0x02, 0x06, 0x01, 0x00, 0x04, 0x0b, 0x08, 0x00, 0x09, 0x00, 0x00, 0x00
        /*0020*/ 	.byte	0x00, 0x00, 0x00, 0x00


//--------------------- .nv.info._Z16matrixAddKernel3PfS_S_i --------------------------
	.section	.nv.info._Z16matrixAddKernel3PfS_S_i,"",@"SHT_CUDA_INFO"
	.sectionflags	@""
	.align	4


	//----- nvinfo : EIATTR_CUDA_API_VERSION
	.align		4
        /*0000*/ 	.byte	0x04, 0x37
        /*0002*/ 	.short	(.L_19 - .L_18)
.L_18:
        /*0004*/ 	.word	0x00000082


	//----- nvinfo : EIATTR_KPARAM_INFO
	.align		4
.L_19:
        /*0008*/ 	.byte	0x04, 0x17
        /*000a*/ 	.short	(.L_21 - .L_20)
.L_20:
        /*000c*/ 	.word	0x00000000
        /*0010*/ 	.short	0x0003
        /*0012*/ 	.short	0x0018
        /*0014*/ 	.byte	0x00, 0xf0, 0x11, 0x00


	//----- nvinfo : EIATTR_KPARAM_INFO
	.align		4
.L_21:
        /*0018*/ 	.byte	0x04, 0x17
        /*001a*/ 	.short	(.L_23 - .L_22)
.L_22:
        /*001c*/ 	.word	0x00000000
        /*0020*/ 	.short	0x0002
        /*0022*/ 	.short	0x0010
        /*0024*/ 	.byte	0x00, 0xf5, 0x21, 0x00


	//----- nvinfo : EIATTR_KPARAM_INFO
	.align		4
.L_23:
        /*0028*/ 	.byte	0x04, 0x17
        /*002a*/ 	.short	(.L_25 - .L_24)
.L_24:
        /*002c*/ 	.word	0x00000000
        /*0030*/ 	.short	0x0001
        /*0032*/ 	.short	0x0008
        /*0034*/ 	.byte	0x00, 0xf5, 0x21, 0x00


	//----- nvinfo : EIATTR_KPARAM_INFO
	.align		4
.L_25:
        /*0038*/ 	.byte	0x04, 0x17
        /*003a*/ 	.short	(.L_27 - .L_26)
.L_26:
        /*003c*/ 	.word	0x00000000
        /*0040*/ 	.short	0x0000
        /*0042*/ 	.short	0x0000
        /*0044*/ 	.byte	0x00, 0xf5, 0x21, 0x00


	//----- nvinfo : EIATTR_SPARSE_MMA_MASK
	.align		4
.L_27:
        /*0048*/ 	.byte	0x03, 0x50
        /*004a*/ 	.short	0x0000


	//----- nvinfo : EIATTR_MAXREG_COUNT
	.align		4
        /*004c*/ 	.byte	0x03, 0x1b
        /*004e*/ 	.short	0x00ff


	//----- nvinfo : EIATTR_MERCURY_ISA_VERSION
	.align		4
        /*0050*/ 	.byte	0x03, 0x5f
        /*0052*/ 	.short	0x0101


	//----- nvinfo : EIATTR_VRC_CTA_INIT_COUNT
	.align		4
        /*0054*/ 	.byte	0x02, 0x4a
	.zero		1
	.zero		1


	//----- nvinfo : EIATTR_EXIT_INSTR_OFFSETS
	.align		4
        /*0058*/ 	.byte	0x04, 0x1c
        /*005a*/ 	.short	(.L_29 - .L_28)


	//   ....[0]....
.L_28:
        /*005c*/ 	.word	0x00000070


	//   ....[1]....
        /*0060*/ 	.word	0x000000a0


	//   ....[2]....
        /*0064*/ 	.word	0x000003b0


	//   ....[3]....
        /*0068*/ 	.word	0x000005e0


	//----- nvinfo : EIATTR_CRS_STACK_SIZE
	.align		4
.L_29:
        /*006c*/ 	.byte	0x04, 0x1e
        /*006e*/ 	.short	(.L_31 - .L_30)
.L_30:
        /*0070*/ 	.word	0x00000000


	//----- nvinfo : EIATTR_CBANK_PARAM_SIZE
	.align		4
.L_31:
        /*0074*/ 	.byte	0x03, 0x19
        /*0076*/ 	.short	0x001c


	//----- nvinfo : EIATTR_PARAM_CBANK
	.align		4
        /*0078*/ 	.byte	0x04, 0x0a
        /*007a*/ 	.short	(.L_33 - .L_32)
	.align		4
.L_32:
        /*007c*/ 	.word	index@(.nv.constant0._Z16matrixAddKernel3PfS_S_i)
        /*0080*/ 	.short	0x0380
        /*0082*/ 	.short	0x001c


	//----- nvinfo : EIATTR_SW_WAR
	.align		4
.L_33:
        /*0084*/ 	.byte	0x04, 0x36
        /*0086*/ 	.short	(.L_35 - .L_34)
.L_34:
        /*0088*/ 	.word	0x00000008
.L_35:


//--------------------- .nv.info._Z16matrixAddKernel2PfS_S_i --------------------------
	.section	.nv.info._Z16matrixAddKernel2PfS_S_i,"",@"SHT_CUDA_INFO"
	.sectionflags	@""
	.align	4


	//----- nvinfo : EIATTR_CUDA_API_VERSION
	.align		4
        /*0000*/ 	.byte	0x04, 0x37
        /*0002*/ 	.short	(.L_37 - .L_36)
.L_36:
        /*0004*/ 	.word	0x00000082


	//----- nvinfo : EIATTR_KPARAM_INFO
	.align		4
.L_37:
        /*0008*/ 	.byte	0x04, 0x17
        /*000a*/ 	.short	(.L_39 - .L_38)
.L_38:
        /*000c*/ 	.word	0x00000000
        /*0010*/ 	.short	0x0003
        /*0012*/ 	.short	0x0018
        /*0014*/ 	.byte	0x00, 0xf0, 0x11, 0x00


	//----- nvinfo : EIATTR_KPARAM_INFO
	.align		4
.L_39:
        /*0018*/ 	.byte	0x04, 0x17
        /*001a*/ 	.short	(.L_41 - .L_40)
.L_40:
        /*001c*/ 	.word	0x00000000
        /*0020*/ 	.short	0x0002
        /*0022*/ 	.short	0x0010
        /*0024*/ 	.byte	0x00, 0xf5, 0x21, 0x00


	//----- nvinfo : EIATTR_KPARAM_INFO
	.align		4
.L_41:
        /*0028*/ 	.byte	0x04, 0x17
        /*002a*/ 	.short	(.L_43 - .L_42)
.L_42:
        /*002c*/ 	.word	0x00000000
        /*0030*/ 	.short	0x0001
        /*0032*/ 	.short	0x0008
        /*0034*/ 	.byte	0x00, 0xf5, 0x21, 0x00


	//----- nvinfo : EIATTR_KPARAM_INFO
	.align		4
.L_43:
        /*0038*/ 	.byte	0x04, 0x17
        /*003a*/ 	.short	(.L_45 - .L_44)
.L_44:
        /*003c*/ 	.word	0x00000000
        /*0040*/ 	.short	0x0000
        /*0042*/ 	.short	0x0000
        /*0044*/ 	.byte	0x00, 0xf5, 0x21, 0x00


	//----- nvinfo : EIATTR_SPARSE_MMA_MASK
	.align		4
.L_45:
        /*0048*/ 	.byte	0x03, 0x50
        /*004a*/ 	.short	0x0000


	//----- nvinfo : EIATTR_MAXREG_COUNT
	.align		4
        /*004c*/ 	.byte	0x03, 0x1b
        /*004e*/ 	.short	0x00ff


	//----- nvinfo : EIATTR_MERCURY_ISA_VERSION
	.align		4
        /*0050*/ 	.byte	0x03, 0x5f
        /*0052*/ 	.short	0x0101


	//----- nvinfo : EIATTR_VRC_CTA_INIT_COUNT
	.align		4
        /*0054*/ 	.byte	0x02, 0x4a
	.zero		1
	.zero		1


	//----- nvinfo : EIATTR_EXIT_INSTR_OFFSETS
	.align		4
        /*0058*/ 	.byte	0x04, 0x1c
        /*005a*/ 	.short	(.L_47 - .L_46)


	//   ....[0]....
.L_46:
        /*005c*/ 	.word	0x00000070


	//   ....[1]....
        /*0060*/ 	.word	0x00000090


	//   ....[2]....
        /*0064*/ 	.word	0x00000240


	//   ....[3]....
        /*0068*/ 	.word	0x00000490


	//----- nvinfo : EIATTR_CRS_STACK_SIZE
	.align		4
.L_47:
        /*006c*/ 	.byte	0x04, 0x1e
        /*006e*/ 	.short	(.L_49 - .L_48)
.L_48:
        /*0070*/ 	.word	0x00000000


	//----- nvinfo : EIATTR_CBANK_PARAM_SIZE
	.align		4
.L_49:
        /*0074*/ 	.byte	0x03, 0x19
        /*0076*/ 	.short	0x001c


	//----- nvinfo : EIATTR_PARAM_CBANK
	.align		4
        /*0078*/ 	.byte	0x04, 0x0a
        /*007a*/ 	.short	(.L_51 - .L_50)
	.align		4
.L_50:
        /*007c*/ 	.word	index@(.nv.constant0._Z16matrixAddKernel2PfS_S_i)
        /*0080*/ 	.short	0x0380
        /*0082*/ 	.short	0x001c


	//----- nvinfo : EIATTR_SW_WAR
	.align		4
.L_51:
        /*0084*/ 	.byte	0x04, 0x36
        /*0086*/ 	.short	(.L_53 - .L_52)
.L_52:
        /*0088*/ 	.word	0x00000008
.L_53:


//--------------------- .nv.info._Z15matrixAddKernelPfS_S_i --------------------------
	.section	.nv.info._Z15matrixAddKernelPfS_S_i,"",@"SHT_CUDA_INFO"
	.sectionflags	@""
	.align	4


	//----- nvinfo : EIATTR_CUDA_API_VERSION
	.align		4
        /*0000*/ 	.byte	0x04, 0x37
        /*0002*/ 	.short	(.L_55 - .L_54)
.L_54:
        /*0004*/ 	.word	0x00000082


	//----- nvinfo : EIATTR_KPARAM_INFO
	.align		4
.L_55:
        /*0008*/ 	.byte	0x04, 0x17
        /*000a*/ 	.short	(.L_57 - .L_56)
.L_56:
        /*000c*/ 	.word	0x00000000
        /*0010*/ 	.short	0x0003
        /*0012*/ 	.short	0x0018
        /*0014*/ 	.byte	0x00, 0xf0, 0x11, 0x00


	//----- nvinfo : EIATTR_KPARAM_INFO
	.align		4
.L_57:
        /*0018*/ 	.byte	0x04, 0x17
        /*001a*/ 	.short	(.L_59 - .L_58)
.L_58:
        /*001c*/ 	.word	0x00000000
        /*0020*/ 	.short	0x0002
        /*0022*/ 	.short	0x0010
        /*0024*/ 	.byte	0x00, 0xf5, 0x21, 0x00


	//----- nvinfo : EIATTR_KPARAM_INFO
	.align		4
.L_59:
        /*0028*/ 	.byte	0x04, 0x17
        /*002a*/ 	.short	(.L_61 - .L_60)
.L_60:
        /*002c*/ 	.word	0x00000000
        /*0030*/ 	.short	0x0001
        /*0032*/ 	.short	0x0008
        /*0034*/ 	.byte	0x00, 0xf5, 0x21, 0x00


	//----- nvinfo : EIATTR_KPARAM_INFO
	.align		4
.L_61:
        /*0038*/ 	.byte	0x04, 0x17
        /*003a*/ 	.short	(.L_63 - .L_62)
.L_62:
        /*003c*/ 	.word	0x00000000
        /*0040*/ 	.short	0x0000
        /*0042*/ 	.short	0x0000
        /*0044*/ 	.byte	0x00, 0xf5, 0x21, 0x00


	//----- nvinfo : EIATTR_SPARSE_MMA_MASK
	.align		4
.L_63:
        /*0048*/ 	.byte	0x03, 0x50
        /*004a*/ 	.short	0x0000


	//----- nvinfo : EIATTR_MAXREG_COUNT
	.align		4
        /*004c*/ 	.byte	0x03, 0x1b
        /*004e*/ 	.short	0x00ff


	//----- nvinfo : EIATTR_MERCURY_ISA_VERSION
	.align		4
        /*0050*/ 	.byte	0x03, 0x5f
        /*0052*/ 	.short	0x0101


	//----- nvinfo : EIATTR_VRC_CTA_INIT_COUNT
	.align		4
        /*0054*/ 	.byte	0x02, 0x4a
	.zero		1
	.zero		1


	//----- nvinfo : EIATTR_EXIT_INSTR_OFFSETS
	.align		4
        /*0058*/ 	.byte	0x04, 0x1c
        /*005a*/ 	.short	(.L_65 - .L_64)


	//   ....[0]....
.L_64:
        /*005c*/ 	.word	0x00000080


	//   ....[1]....
        /*0060*/ 	.word	0x00000140


	//----- nvinfo : EIATTR_CBANK_PARAM_SIZE
	.align		4
.L_65:
        /*0064*/ 	.byte	0x03, 0x19
        /*0066*/ 	.short	0x001c


	//----- nvinfo : EIATTR_PARAM_CBANK
	.align		4
        /*0068*/ 	.byte	0x04, 0x0a
        /*006a*/ 	.short	(.L_67 - .L_66)
	.align		4
.L_66:
        /*006c*/ 	.word	index@(.nv.constant0._Z15matrixAddKernelPfS_S_i)
        /*0070*/ 	.short	0x0380
        /*0072*/ 	.short	0x001c


	//----- nvinfo : EIATTR_SW_WAR
	.align		4
.L_67:
        /*0074*/ 	.byte	0x04, 0x36
        /*0076*/ 	.short	(.L_69 - .L_68)
.L_68:
        /*0078*/ 	.word	0x00000008
.L_69:


//--------------------- .nv.callgraph             --------------------------
	.section	.nv.callgraph,"",@"SHT_CUDA_CALLGRAPH"
	.align	4
	.sectionentsize	8
	.align		4
        /*0000*/ 	.word	0x00000000
	.align		4
        /*0004*/ 	.word	0xffffffff
	.align		4
        /*0008*/ 	.word	0x00000000
	.align		4
        /*000c*/ 	.word	0xfffffffe
	.align		4
        /*0010*/ 	.word	0x00000000
	.align		4
        /*0014*/ 	.word	0xfffffffd
	.align		4
        /*0018*/ 	.word	0x00000000
	.align		4
        /*001c*/ 	.word	0xfffffffc


//--------------------- .text._Z16matrixAddKernel3PfS_S_i --------------------------
	.section	.text._Z16matrixAddKernel3PfS_S_i,"ax",@progbits
	.align	128
        .global         _Z16matrixAddKernel3PfS_S_i
        .type           _Z16matrixAddKernel3PfS_S_i,@function
        .size           _Z16matrixAddKernel3PfS_S_i,(.L_x_11 - _Z16matrixAddKernel3PfS_S_i)
        .other          _Z16matrixAddKernel3PfS_S_i,@"STO_CUDA_ENTRY STV_DEFAULT"
_Z16matrixAddKernel3PfS_S_i:
.text._Z16matrixAddKernel3PfS_S_i:
[----:B------:R-:W-:Y:S01]  /*0000*/  LDC R1, c[0x0][0x37c] ;  /* 0x0000df00ff017b82 */ /* 0x000fe20000000800 */
[----:B------:R-:W0:Y:S07]  /*0010*/  S2R R3, SR_TID.X ;  /* 0x0000000000037919 */ /* 0x000e2e0000002100 */
[----:B------:R-:W1:Y:S01]  /*0020*/  LDC R0, c[0x0][0x398] ;  /* 0x0000e600ff007b82 */ /* 0x000e620000000800 */
[----:B------:R-:W0:Y:S01]  /*0030*/  LDCU UR4, c[0x0][0x360] ;  /* 0x00006c00ff0477ac */ /* 0x000e220008000800 */
[----:B------:R-:W0:Y:S02]  /*0040*/  S2R R2, SR_CTAID.X ;  /* 0x0000000000027919 */ /* 0x000e240000002500 */
[----:B0-----:R-:W-:-:S05]  /*0050*/  IMAD R3, R2, UR4, R3 ;  /* 0x0000000402037c24 */ /* 0x001fca000f8e0203 */
[----:B-1----:R-:W-:-:S13]  /*0060*/  ISETP.GE.AND P0, PT, R3, R0, PT ;  /* 0x000000000300720c */ /* 0x002fda0003f06270 */
[----:B------:R-:W-:Y:S05]  /*0070*/  @P0 EXIT ;  /* 0x000000000000094d */ /* 0x000fea0003800000 */
[----:B------:R-:W-:-:S05]  /*0080*/  IMAD R2, R0, R0, RZ ;  /* 0x0000000000027224 */ /* 0x000fca00078e02ff */
[----:B------:R-:W-:-:S13]  /*0090*/  ISETP.GE.AND P0, PT, R3, R2, PT ;  /* 0x000000020300720c */ /* 0x000fda0003f06270 */
[----:B------:R-:W-:Y:S05]  /*00a0*/  @P0 EXIT ;  /* 0x000000000000094d */ /* 0x000fea0003800000 */
[----:B------:R-:W0:Y:S01]  /*00b0*/  I2F.U32.RP R9, R0 ;  /* 0x0000000000097306 */ /* 0x000e220000209000 */
[----:B------:R-:W-:Y:S01]  /*00c0*/  IADD3 R7, PT, PT, R3, R0, RZ ;  /* 0x0000000003077210 */ /* 0x000fe20007ffe0ff */
[----:B------:R-:W1:Y:S01]  /*00d0*/  LDCU.64 UR4, c[0x0][0x358] ;  /* 0x00006b00ff0477ac */ /* 0x000e620008000a00 */
[----:B------:R-:W-:Y:S01]  /*00e0*/  ISETP.NE.U32.AND P2, PT, R0, RZ, PT ;  /* 0x000000ff0000720c */ /* 0x000fe20003f45070 */
[----:B------:R-:W-:Y:S01]  /*00f0*/  BSSY.RECONVERGENT B0, `(.L_x_0) ;  /* 0x000002b000007945 */ /* 0x000fe20003800200 */
[----:B------:R-:W-:Y:S02]  /*0100*/  ISETP.GE.AND P0, PT, R7, R2, PT ;  /* 0x000000020700720c */ /* 0x000fe40003f06270 */
[----:B------:R-:W-:Y:S02]  /*0110*/  VIMNMX R6, PT, PT, R2, R7, !PT ;  /* 0x0000000702067248 */ /* 0x000fe40007fe0100 */
[----:B------:R-:W-:-:S04]  /*0120*/  SEL R8, RZ, 0x1, P0 ;  /* 0x00000001ff087807 */ /* 0x000fc80000000000 */
[----:B------:R-:W-:Y:S01]  /*0130*/  IADD3 R7, PT, PT, R6, -R7, -R8 ;  /* 0x8000000706077210 */ /* 0x000fe20007ffe808 */
[----:B0-----:R-:W0:Y:S02]  /*0140*/  MUFU.RCP R9, R9 ;  /* 0x0000000900097308 */ /* 0x001e240000001000 */
[----:B0-----:R-:W-:-:S06]  /*0150*/  IADD3 R4, PT, PT, R9, 0xffffffe, RZ ;  /* 0x0ffffffe09047810 */ /* 0x001fcc0007ffe0ff */
[----:B------:R0:W2:Y:S02]  /*0160*/  F2I.FTZ.U32.TRUNC.NTZ R5, R4 ;  /* 0x0000000400057305 */ /* 0x0000a4000021f000 */
[----:B0-----:R-:W-:Y:S01]  /*0170*/  HFMA2 R4, -RZ, RZ, 0, 0 ;  /* 0x00000000ff047431 */ /* 0x001fe200000001ff */
[----:B--2---:R-:W-:-:S05]  /*0180*/  IADD3 R11, PT, PT, RZ, -R5, RZ ;  /* 0x80000005ff0b7210 */ /* 0x004fca0007ffe0ff */
[----:B------:R-:W-:-:S04]  /*0190*/  IMAD R11, R11, R0, RZ ;  /* 0x000000000b0b7224 */ /* 0x000fc800078e02ff */
[----:B------:R-:W-:-:S06]  /*01a0*/  IMAD.HI.U32 R10, R5, R11, R4 ;  /* 0x0000000b050a7227 */ /* 0x000fcc00078e0004 */
[----:B------:R-:W-:-:S05]  /*01b0*/  IMAD.HI.U32 R5, R10, R7, RZ ;  /* 0x000000070a057227 */ /* 0x000fca00078e00ff */
[----:B------:R-:W-:-:S05]  /*01c0*/  IADD3 R4, PT, PT, -R5, RZ, RZ ;  /* 0x000000ff05047210 */ /* 0x000fca0007ffe1ff */
[----:B------:R-:W-:-:S05]  /*01d0*/  IMAD R7, R0, R4, R7 ;  /* 0x0000000400077224 */ /* 0x000fca00078e0207 */
[----:B------:R-:W-:-:S13]  /*01e0*/  ISETP.GE.U32.AND P0, PT, R7, R0, PT ;  /* 0x000000000700720c */ /* 0x000fda0003f06070 */
[----:B------:R-:W-:Y:S01]  /*01f0*/  @P0 IADD3 R7, PT, PT, R7, -R0, RZ ;  /* 0x8000000007070210 */ /* 0x000fe20007ffe0ff */
[----:B------:R-:W-:-:S03]  /*0200*/  @P0 VIADD R5, R5, 0x1 ;  /* 0x0000000105050836 */ /* 0x000fc60000000000 */
[----:B------:R-:W-:-:S13]  /*0210*/  ISETP.GE.U32.AND P1, PT, R7, R0, PT ;  /* 0x000000000700720c */ /* 0x000fda0003f26070 */
[----:B------:R-:W-:Y:S02]  /*0220*/  @P1 IADD3 R5, PT, PT, R5, 0x1, RZ ;  /* 0x0000000105051810 */ /* 0x000fe40007ffe0ff */
[----:B------:R-:W-:-:S04]  /*0230*/  @!P2 LOP3.LUT R5, RZ, R0, RZ, 0x33, !PT ;  /* 0x00000000ff05a212 */ /* 0x000fc800078e33ff */
[----:B------:R-:W-:-:S04]  /*0240*/  IADD3 R10, PT, PT, R8, R5, RZ ;  /* 0x00000005080a7210 */ /* 0x000fc80007ffe0ff */
[C---:B------:R-:W-:Y:S02]  /*0250*/  LOP3.LUT R4, R10.reuse, 0x3, RZ, 0xc0, !PT ;  /* 0x000000030a047812 */ /* 0x040fe400078ec0ff */
[----:B------:R-:W-:Y:S02]  /*0260*/  ISETP.GE.U32.AND P1, PT, R10, 0x3, PT ;  /* 0x000000030a00780c */ /* 0x000fe40003f26070 */
[----:B------:R-:W-:-:S13]  /*0270*/  ISETP.NE.AND P0, PT, R4, 0x3, PT ;  /* 0x000000030400780c */ /* 0x000fda0003f05270 */
[----:B-1----:R-:W-:Y:S05]  /*0280*/  @!P0 BRA `(.L_x_1) ;  /* 0x0000000000448947 */ /* 0x002fea0003800000 */
[----:B------:R-:W0:Y:S01]  /*0290*/  LDC.64 R4, c[0x0][0x390] ;  /* 0x0000e400ff047b82 */ /* 0x000e220000000a00 */
[----:B------:R-:W-:-:S04]  /*02a0*/  IADD3 R10, PT, PT, R10, 0x1, RZ ;  /* 0x000000010a0a7810 */ /* 0x000fc80007ffe0ff */
[----:B------:R-:W-:-:S03]  /*02b0*/  LOP3.LUT R10, R10, 0x3, RZ, 0xc0, !PT ;  /* 0x000000030a0a7812 */ /* 0x000fc600078ec0ff */
[----:B------:R-:W1:Y:S02]  /*02c0*/  LDC.64 R6, c[0x0][0x380] ;  /* 0x0000e000ff067b82 */ /* 0x000e640000000a00 */
[----:B------:R-:W-:-:S06]  /*02d0*/  IMAD.MOV R16, RZ, RZ, -R10 ;  /* 0x000000ffff107224 */ /* 0x000fcc00078e0a0a */
[----:B------:R-:W2:Y:S02]  /*02e0*/  LDC.64 R8, c[0x0][0x388] ;  /* 0x0000e200ff087b82 */ /* 0x000ea40000000a00 */
.L_x_2:
[----:B--2---:R-:W-:-:S04]  /*02f0*/  IMAD.WIDE R12, R3, 0x4, R8 ;  /* 0x00000004030c7825 */ /* 0x004fc800078e0208 */
[C---:B-1----:R-:W-:Y:S02]  /*0300*/  IMAD.WIDE R14, R3.reuse, 0x4, R6 ;  /* 0x00000004030e7825 */ /* 0x042fe400078e0206 */
[----:B------:R-:W2:Y:S04]  /*0310*/  LDG.E R13, desc[UR4][R12.64] ;  /* 0x000000040c0d7981 */ /* 0x000ea8000c1e1900 */
[----:B------:R-:W2:Y:S01]  /*0320*/  LDG.E R14, desc[UR4][R14.64] ;  /* 0x000000040e0e7981 */ /* 0x000ea2000c1e1900 */
[C---:B0--3--:R-:W-:Y:S01]  /*0330*/  IMAD.WIDE R10, R3.reuse, 0x4, R4 ;  /* 0x00000004030a7825 */ /* 0x049fe200078e0204 */
[----:B------:R-:W-:Y:S02]  /*0340*/  IADD3 R16, PT, PT, R16, 0x1, RZ ;  /* 0x0000000110107810 */ /* 0x000fe40007ffe0ff */
[----:B------:R-:W-:-:S02]  /*0350*/  IADD3 R3, PT, PT, R3, R0, RZ ;  /* 0x0000000003037210 */ /* 0x000fc40007ffe0ff */
[----:B------:R-:W-:Y:S01]  /*0360*/  ISETP.NE.AND P0, PT, R16, RZ, PT ;  /* 0x000000ff1000720c */ /* 0x000fe20003f05270 */
[----:B--2---:R-:W-:-:S05]  /*0370*/  FADD R17, R14, R13 ;  /* 0x0000000d0e117221 */ /* 0x004fca0000000000 */
[----:B------:R3:W-:Y:S07]  /*0380*/  STG.E desc[UR4][R10.64], R17 ;  /* 0x000000110a007986 */ /* 0x0007ee000c101904 */
[----:B------:R-:W-:Y:S05]  /*0390*/  @P0 BRA `(.L_x_2) ;  /* 0xfffffffc00d40947 */ /* 0x000fea000383ffff */
.L_x_1:
[----:B------:R-:W-:Y:S05]  /*03a0*/  BSYNC.RECONVERGENT B0 ;  /* 0x0000000000007941 */ /* 0x000fea0003800200 */
.L_x_0:
[----:B------:R-:W-:Y:S05]  /*03b0*/  @!P1 EXIT ;  /* 0x000000000000994d */ /* 0x000fea0003800000 */
.L_x_3:
[----:B------:R-:W3:Y:S08]  /*03c0*/  LDC.64 R4, c[0x0][0x380] ;  /* 0x0000e000ff047b82 */ /* 0x000ef00000000a00 */
[----:B------:R-:W0:Y:S01]  /*03d0*/  LDC.64 R6, c[0x0][0x388] ;  /* 0x0000e200ff067b82 */ /* 0x000e220000000a00 */
[----:B---3--:R-:W-:-:S07]  /*03e0*/  IMAD.WIDE R10, R3, 0x4, R4 ;  /* 0x00000004030a7825 */ /* 0x008fce00078e0204 */
[----:B------:R-:W1:Y:S01]  /*03f0*/  LDC.64 R4, c[0x0][0x390] ;  /* 0x0000e400ff047b82 */ /* 0x000e620000000a00 */
[C---:B0-----:R-:W-:Y:S02]  /*0400*/  IMAD.WIDE R12, R3.reuse, 0x4, R6 ;  /* 0x00000004030c7825 */ /* 0x041fe400078e0206 */
[----:B--2---:R-:W2:Y:S04]  /*0410*/  LDG.E R6, desc[UR4][R10.64] ;  /* 0x000000040a067981 */ /* 0x004ea8000c1e1900 */
[----:B------:R-:W2:Y:S01]  /*0420*/  LDG.E R7, desc[UR4][R12.64] ;  /* 0x000000040c077981 */ /* 0x000ea2000c1e1900 */
[----:B-1----:R-:W-:-:S04]  /*0430*/  IMAD.WIDE R16, R3, 0x4, R4 ;  /* 0x0000000403107825 */ /* 0x002fc800078e0204 */
[----:B------:R-:W-:-:S04]  /*0440*/  IMAD.WIDE R4, R0, 0x4, R10 ;  /* 0x0000000400047825 */ /* 0x000fc800078e020a */
[----:B--2---:R-:W-:Y:S01]  /*0450*/  FADD R19, R6, R7 ;  /* 0x0000000706137221 */ /* 0x004fe20000000000 */
[----:B------:R-:W-:-:S04]  /*0460*/  IMAD.WIDE R6, R0, 0x4, R12 ;  /* 0x0000000400067825 */ /* 0x000fc800078e020c */
[----:B------:R0:W-:Y:S04]  /*0470*/  STG.E desc[UR4][R16.64], R19 ;  /* 0x0000001310007986 */ /* 0x0001e8000c101904 */
[----:B------:R-:W2:Y:S04]  /*0480*/  LDG.E R14, desc[UR4][R4.64] ;  /* 0x00000004040e7981 */ /* 0x000ea8000c1e1900 */
[----:B------:R-:W2:Y:S01]  /*0490*/  LDG.E R15, desc[UR4][R6.64] ;  /* 0x00000004060f7981 */ /* 0x000ea2000c1e1900 */
[----:B------:R-:W-:-:S04]  /*04a0*/  IMAD.WIDE R8, R0, 0x4, R16 ;  /* 0x0000000400087825 */ /* 0x000fc800078e0210 */
[----:B------:R-:W-:-:S04]  /*04b0*/  IMAD.WIDE R10, R0, 0x4, R4 ;  /* 0x00000004000a7825 */ /* 0x000fc800078e0204 */
[----:B------:R-:W-:-:S04]  /*04c0*/  IMAD.WIDE R12, R0, 0x4, R6 ;  /* 0x00000004000c7825 */ /* 0x000fc800078e0206 */
[----:B--2---:R-:W-:-:S05]  /*04d0*/  FADD R21, R14, R15 ;  /* 0x0000000f0e157221 */ /* 0x004fca0000000000 */
        /* <DEDUP_REMOVED lines=8> */
[----:B------:R-:W1:Y:S04]  /*0560*/  LDG.E R4, desc[UR4][R4.64] ;  /* 0x0000000404047981 */ /* 0x000e68000c1e1900 */
[----:B------:R-:W1:Y:S01]  /*0570*/  LDG.E R7, desc[UR4][R6.64] ;  /* 0x0000000406077981 */ /* 0x000e62000c1e1900 */
[C---:B0-----:R-:W-:Y:S01]  /*0580*/  IMAD.WIDE R16, R0.reuse, 0x4, R14 ;  /* 0x0000000400107825 */ /* 0x041fe200078e020e */
[----:B------:R-:W-:-:S04]  /*0590*/  LEA R3, R0, R3, 0x2 ;  /* 0x0000000300037211 */ /* 0x000fc800078e10ff */
[----:B------:R-:W-:Y:S01]  /*05a0*/  ISETP.GE.AND P0, PT, R3, R2, PT ;  /* 0x000000020300720c */ /* 0x000fe20003f06270 */
[----:B-1----:R-:W-:-:S05]  /*05b0*/  FADD R9, R4, R7 ;  /* 0x0000000704097221 */ /* 0x002fca0000000000 */
[----:B------:R2:W-:Y:S07]  /*05c0*/  STG.E desc[UR4][R16.64], R9 ;  /* 0x0000000910007986 */ /* 0x0005ee000c101904 */
[----:B------:R-:W-:Y:S05]  /*05d0*/  @!P0 BRA `(.L_x_3) ;  /* 0xfffffffc00788947 */ /* 0x000fea000383ffff */
[----:B------:R-:W-:Y:S05]  /*05e0*/  EXIT ;  /* 0x000000000000794d */ /* 0x000fea0003800000 */
.L_x_4:
[----:B------:R-:W-:-:S00]  /*05f0*/  BRA `(.L_x_4) ;  /* 0xfffffffc00fc7947 */ /* 0x000fc0000383ffff */
[----:B------:R-:W-:-:S00]  /*0600*/  NOP ;  /* 0x0000000000007918 */ /* 0x000fc00000000000 */
[----:B------:R-:W-:-:S00]  /*0610*/  NOP ;  /* 0x0000000000007918 */ /* 0x000fc00000000000 */
[----:B------:R-:W-:-:S00]  /*0620*/  NOP ;  /* 0x0000000000007918 */ /* 0x000fc00000000000 */
[----:B------:R-:W-:-:S00]  /*0630*/  NOP ;  /* 0x0000000000007918 */ /* 0x000fc00000000000 */
[----:B------:R-:W-:-:S00]  /*0640*/  NOP ;  /* 0x0000000000007918 */ /* 0x000fc00000000000 */
[----:B------:R-:W-:-:S00]  /*0650*/  NOP ;  /* 0x0000000000007918 */ /* 0x000fc00000000000 */
[----:B------:R-:W-:-:S00]  /*0660*/  NOP ;  /* 0x0000000000007918 */ /* 0x000fc00000000000 */
[----:B------:R-:W-:-:S00]  /*0670*/  NOP ;  /* 0x0000000000007918 */ /* 0x000fc00000000000 */
.L_x_11:


//--------------------- .text._Z16matrixAddKernel2PfS_S_i --------------------------
	.section	.text._Z16matrixAddKernel2PfS_S_i,"ax",@progbits
	.align	128
        .global         _Z16matrixAddKernel2PfS_S_i
        .type           _Z16matrixAddKernel2PfS_S_i,@function
        .size           _Z16matrixAddKernel2PfS_S_i,(.L_x_12 - _Z16matrixAddKernel2PfS_S_i)
        .other          _Z16matrixAddKernel2PfS_S_i,@"STO_CUDA_ENTRY STV_DEFAULT"
_Z16matrixAddKernel2PfS_S_i:
.text._Z16matrixAddKernel2PfS_S_i:
        /* <DEDUP_REMOVED lines=8> */
[----:B------:R-:W-:-:S13]  /*0080*/  ISETP.GE.AND P0, PT, R5, 0x1, PT ;  /* 0x000000010500780c */ /* 0x000fda0003f06270 */
[----:B------:R-:W-:Y:S05]  /*0090*/  @!P0 EXIT ;  /* 0x000000000000894d */ /* 0x000fea0003800000 */
[-C--:B------:R-:W-:Y:S01]  /*00a0*/  IMAD R3, R0, R5.reuse, RZ ;  /* 0x0000000500037224 */ /* 0x080fe200078e02ff */
[----:B------:R-:W0:Y:S01]  /*00b0*/  LDCU.64 UR12, c[0x0][0x358] ;  /* 0x00006b00ff0c77ac */ /* 0x000e220008000a00 */
[----:B------:R-:W-:Y:S03]  /*00c0*/  BSSY.RECONVERGENT B0, `(.L_x_5) ;  /* 0x0000017000007945 */ /* 0x000fe60003800200 */
[----:B------:R-:W-:-:S04]  /*00d0*/  IADD3 R0, PT, PT, R3, R5, RZ ;  /* 0x0000000503007210 */ /* 0x000fc80007ffe0ff */
[----:B------:R-:W-:-:S04]  /*00e0*/  VIADDMNMX R2, R3, 0x1, R0, !PT ;  /* 0x0000000103027846 */ /* 0x000fc80007800100 */
[CC--:B------:R-:W-:Y:S02]  /*00f0*/  IADD3 R4, PT, PT, -R3.reuse, R2.reuse, RZ ;  /* 0x0000000203047210 */ /* 0x0c0fe40007ffe1ff */
[----:B------:R-:W-:Y:S02]  /*0100*/  IADD3 R2, PT, PT, R3, -R2, RZ ;  /* 0x8000000203027210 */ /* 0x000fe40007ffe0ff */
[----:B------:R-:W-:Y:S02]  /*0110*/  LOP3.LUT P1, R4, R4, 0x3, RZ, 0xc0, !PT ;  /* 0x0000000304047812 */ /* 0x000fe4000782c0ff */
[----:B------:R-:W-:-:S11]  /*0120*/  ISETP.GT.U32.AND P0, PT, R2, -0x4, PT ;  /* 0xfffffffc0200780c */ /* 0x000fd60003f04070 */
[----:B0-----:R-:W-:Y:S05]  /*0130*/  @!P1 BRA `(.L_x_6) ;  /* 0x00000000003c9947 */ /* 0x001fea0003800000 */
[----:B------:R-:W0:Y:S01]  /*0140*/  LDC.64 R10, c[0x0][0x390] ;  /* 0x0000e400ff0a7b82 */ /* 0x000e220000000a00 */
[----:B------:R-:W-:-:S07]  /*0150*/  IMAD.MOV R2, RZ, RZ, -R4 ;  /* 0x000000ffff027224 */ /* 0x000fce00078e0a04 */
[----:B------:R-:W1:Y:S08]  /*0160*/  LDC.64 R14, c[0x0][0x380] ;  /* 0x0000e000ff0e7b82 */ /* 0x000e700000000a00 */
[----:B------:R-:W2:Y:S02]  /*0170*/  LDC.64 R12, c[0x0][0x388] ;  /* 0x0000e200ff0c7b82 */ /* 0x000ea40000000a00 */
.L_x_7:
[----:B--2---:R-:W-:-:S04]  /*0180*/  IMAD.WIDE R6, R3, 0x4, R12 ;  /* 0x0000000403067825 */ /* 0x004fc800078e020c */
[C---:B-1----:R-:W-:Y:S02]  /*0190*/  IMAD.WIDE R8, R3.reuse, 0x4, R14 ;  /* 0x0000000403087825 */ /* 0x042fe400078e020e */
[----:B------:R-:W2:Y:S04]  /*01a0*/  LDG.E R7, desc[UR12][R6.64] ;  /* 0x0000000c06077981 */ /* 0x000ea8000c1e1900 */
[----:B------:R-:W2:Y:S01]  /*01b0*/  LDG.E R8, desc[UR12][R8.64] ;  /* 0x0000000c08087981 */ /* 0x000ea2000c1e1900 */
[C---:B0--3--:R-:W-:Y:S01]  /*01c0*/  IMAD.WIDE R4, R3.reuse, 0x4, R10 ;  /* 0x0000000403047825 */ /* 0x049fe200078e020a */
[----:B------:R-:W-:Y:S02]  /*01d0*/  IADD3 R2, PT, PT, R2, 0x1, RZ ;  /* 0x0000000102027810 */ /* 0x000fe40007ffe0ff */
[----:B------:R-:W-:-:S02]  /*01e0*/  IADD3 R3, PT, PT, R3, 0x1, RZ ;  /* 0x0000000103037810 */ /* 0x000fc40007ffe0ff */
[----:B------:R-:W-:Y:S01]  /*01f0*/  ISETP.NE.AND P1, PT, R2, RZ, PT ;  /* 0x000000ff0200720c */ /* 0x000fe20003f25270 */
[----:B--2---:R-:W-:-:S05]  /*0200*/  FADD R17, R8, R7 ;  /* 0x0000000708117221 */ /* 0x004fca0000000000 */
[----:B------:R3:W-:Y:S07]  /*0210*/  STG.E desc[UR12][R4.64], R17 ;  /* 0x0000001104007986 */ /* 0x0007ee000c10190c */
[----:B------:R-:W-:Y:S05]  /*0220*/  @P1 BRA `(.L_x_7) ;  /* 0xfffffffc00d41947 */ /* 0x000fea000383ffff */
.L_x_6:
[----:B------:R-:W-:Y:S05]  /*0230*/  BSYNC.RECONVERGENT B0 ;  /* 0x0000000000007941 */ /* 0x000fea0003800200 */
.L_x_5:
[----:B------:R-:W-:Y:S05]  /*0240*/  @P0 EXIT ;  /* 0x000000000000094d */ /* 0x000fea0003800000 */
[----:B------:R-:W0:Y:S01]  /*0250*/  LDCU.128 UR4, c[0x0][0x380] ;  /* 0x00007000ff0477ac */ /* 0x000e220008000c00 */
[----:B------:R-:W1:Y:S01]  /*0260*/  LDCU.64 UR10, c[0x0][0x390] ;  /* 0x00007200ff0a77ac */ /* 0x000e620008000a00 */
[----:B0-----:R-:W-:Y:S02]  /*0270*/  UIADD3 UR8, UP0, UPT, UR4, 0x8, URZ ;  /* 0x0000000804087890 */ /* 0x001fe4000ff1e0ff */
[----:B------:R-:W-:Y:S02]  /*0280*/  UIADD3 UR6, UP1, UPT, UR6, 0x8, URZ ;  /* 0x0000000806067890 */ /* 0x000fe4000ff3e0ff */
[----:B-1----:R-:W-:Y:S02]  /*0290*/  UIADD3 UR4, UP2, UPT, UR10, 0x8, URZ ;  /* 0x000000080a047890 */ /* 0x002fe4000ff5e0ff */
[----:B------:R-:W-:Y:S02]  /*02a0*/  UIADD3.X UR9, UPT, UPT, URZ, UR5, URZ, UP0, !UPT ;  /* 0x00000005ff097290 */ /* 0x000fe400087fe4ff */
[----:B------:R-:W-:-:S02]  /*02b0*/  UIADD3.X UR7, UPT, UPT, URZ, UR7, URZ, UP1, !UPT ;  /* 0x00000007ff077290 */ /* 0x000fc40008ffe4ff */
[----:B------:R-:W-:-:S12]  /*02c0*/  UIADD3.X UR5, UPT, UPT, URZ, UR11, URZ, UP2, !UPT ;  /* 0x0000000bff057290 */ /* 0x000fd800097fe4ff */
.L_x_8:
[----:B---3--:R-:W-:Y:S01]  /*02d0*/  MOV R5, UR9 ;  /* 0x0000000900057c02 */ /* 0x008fe20008000f00 */
[----:B------:R-:W-:Y:S01]  /*02e0*/  IMAD.U32 R4, RZ, RZ, UR8 ;  /* 0x00000008ff047e24 */ /* 0x000fe2000f8e00ff */
[----:B------:R-:W-:Y:S01]  /*02f0*/  MOV R6, UR6 ;  /* 0x0000000600067c02 */ /* 0x000fe20008000f00 */
[----:B------:R-:W-:Y:S02]  /*0300*/  IMAD.U32 R7, RZ, RZ, UR7 ;  /* 0x00000007ff077e24 */ /* 0x000fe4000f8e00ff */
[----:B------:R-:W-:-:S04]  /*0310*/  IMAD.WIDE R4, R3, 0x4, R4 ;  /* 0x0000000403047825 */ /* 0x000fc800078e0204 */
[----:B------:R-:W-:Y:S01]  /*0320*/  IMAD.WIDE R6, R3, 0x4, R6 ;  /* 0x0000000403067825 */ /* 0x000fe200078e0206 */
[----:B------:R-:W2:Y:S04]  /*0330*/  LDG.E R2, desc[UR12][R4.64+-0x8] ;  /* 0xfffff80c04027981 */ /* 0x000ea8000c1e1900 */
[----:B0-----:R-:W2:Y:S01]  /*0340*/  LDG.E R11, desc[UR12][R6.64+-0x8] ;  /* 0xfffff80c060b7981 */ /* 0x001ea2000c1e1900 */
[----:B------:R-:W-:Y:S02]  /*0350*/  MOV R8, UR4 ;  /* 0x0000000400087c02 */ /* 0x000fe40008000f00 */
[----:B------:R-:W-:-:S03]  /*0360*/  MOV R9, UR5 ;  /* 0x0000000500097c02 */ /* 0x000fc60008000f00 */
[----:B------:R-:W-:-:S04]  /*0370*/  IMAD.WIDE R8, R3, 0x4, R8 ;  /* 0x0000000403087825 */ /* 0x000fc800078e0208 */
[----:B--2---:R-:W-:-:S05]  /*0380*/  FADD R11, R2, R11 ;  /* 0x0000000b020b7221 */ /* 0x004fca0000000000 */
[----:B------:R0:W-:Y:S04]  /*0390*/  STG.E desc[UR12][R8.64+-0x8], R11 ;  /* 0xfffff80b08007986 */ /* 0x0001e8000c10190c */
[----:B------:R-:W2:Y:S04]  /*03a0*/  LDG.E R2, desc[UR12][R4.64+-0x4] ;  /* 0xfffffc0c04027981 */ /* 0x000ea8000c1e1900 */
[----:B------:R-:W2:Y:S02]  /*03b0*/  LDG.E R13, desc[UR12][R6.64+-0x4] ;  /* 0xfffffc0c060d7981 */ /* 0x000ea4000c1e1900 */
[----:B--2---:R-:W-:-:S05]  /*03c0*/  FADD R13, R2, R13 ;  /* 0x0000000d020d7221 */ /* 0x004fca0000000000 */
[----:B------:R0:W-:Y:S04]  /*03d0*/  STG.E desc[UR12][R8.64+-0x4], R13 ;  /* 0xfffffc0d08007986 */ /* 0x0001e8000c10190c */
[----:B------:R-:W2:Y:S04]  /*03e0*/  LDG.E R2, desc[UR12][R4.64] ;  /* 0x0000000c04027981 */ /* 0x000ea8000c1e1900 */
[----:B------:R-:W2:Y:S02]  /*03f0*/  LDG.E R15, desc[UR12][R6.64] ;  /* 0x0000000c060f7981 */ /* 0x000ea4000c1e1900 */
[----:B--2---:R-:W-:-:S05]  /*0400*/  FADD R15, R2, R15 ;  /* 0x0000000f020f7221 */ /* 0x004fca0000000000 */
[----:B------:R0:W-:Y:S04]  /*0410*/  STG.E desc[UR12][R8.64], R15 ;  /* 0x0000000f08007986 */ /* 0x0001e8000c10190c */
[----:B------:R-:W2:Y:S04]  /*0420*/  LDG.E R2, desc[UR12][R4.64+0x4] ;  /* 0x0000040c04027981 */ /* 0x000ea8000c1e1900 */
[----:B------:R-:W2:Y:S01]  /*0430*/  LDG.E R17, desc[UR12][R6.64+0x4] ;  /* 0x0000040c06117981 */ /* 0x000ea2000c1e1900 */
[----:B------:R-:W-:-:S04]  /*0440*/  IADD3 R3, PT, PT, R3, 0x4, RZ ;  /* 0x0000000403037810 */ /* 0x000fc80007ffe0ff */
[----:B------:R-:W-:Y:S01]  /*0450*/  ISETP.GE.AND P0, PT, R3, R0, PT ;  /* 0x000000000300720c */ /* 0x000fe20003f06270 */
[----:B--2---:R-:W-:-:S05]  /*0460*/  FADD R17, R2, R17 ;  /* 0x0000001102117221 */ /* 0x004fca0000000000 */
[----:B------:R0:W-:Y:S07]  /*0470*/  STG.E desc[UR12][R8.64+0x4], R17 ;  /* 0x0000041108007986 */ /* 0x0001ee000c10190c */
[----:B------:R-:W-:Y:S05]  /*0480*/  @!P0 BRA `(.L_x_8) ;  /* 0xfffffffc00908947 */ /* 0x000fea000383ffff */
[----:B------:R-:W-:Y:S05]  /*0490*/  EXIT ;  /* 0x000000000000794d */ /* 0x000fea0003800000 */
.L_x_9:
        /* <DEDUP_REMOVED lines=14> */
.L_x_12:


//--------------------- .text._Z15matrixAddKernelPfS_S_i --------------------------
	.section	.text._Z15matrixAddKernelPfS_S_i,"ax",@progbits
	.align	128
        .global         _Z15matrixAddKernelPfS_S_i
        .type           _Z15matrixAddKernelPfS_S_i,@function
        .size           _Z15matrixAddKernelPfS_S_i,(.L_x_13 - _Z15matrixAddKernelPfS_S_i)
        .other          _Z15matrixAddKernelPfS_S_i,@"STO_CUDA_ENTRY STV_DEFAULT"
_Z15matrixAddKernelPfS_S_i:
.text._Z15matrixAddKernelPfS_S_i:
[----:B------:R-:W-:Y:S01]  /*0000*/  LDC R1, c[0x0][0x37c] ;  /* 0x0000df00ff017b82 */ /* 0x000fe20000000800 */
[----:B------:R-:W0:Y:S01]  /*0010*/  S2R R9, SR_TID.X ;  /* 0x0000000000097919 */ /* 0x000e220000002100 */
[----:B------:R-:W1:Y:S01]  /*0020*/  LDCU UR4, c[0x0][0x398] ;  /* 0x00007300ff0477ac */ /* 0x000e620008000800 */
[----:B------:R-:W0:Y:S01]  /*0030*/  S2R R0, SR_CTAID.X ;  /* 0x0000000000007919 */ /* 0x000e220000002500 */
[----:B------:R-:W0:Y:S01]  /*0040*/  LDCU UR5, c[0x0][0x360] ;  /* 0x00006c00ff0577ac */ /* 0x000e220008000800 */
[----:B-1----:R-:W-:Y:S01]  /*0050*/  UIMAD UR4, UR4, UR4, URZ ;  /* 0x00000004040472a4 */ /* 0x002fe2000f8e02ff */
[----:B0-----:R-:W-:-:S05]  /*0060*/  IMAD R9, R0, UR5, R9 ;  /* 0x0000000500097c24 */ /* 0x001fca000f8e0209 */
[----:B------:R-:W-:-:S13]  /*0070*/  ISETP.GE.AND P0, PT, R9, UR4, PT ;  /* 0x0000000409007c0c */ /* 0x000fda000bf06270 */
[----:B------:R-:W-:Y:S05]  /*0080*/  @P0 EXIT ;  /* 0x000000000000094d */ /* 0x000fea0003800000 */
[----:B------:R-:W0:Y:S01]  /*0090*/  LDC.64 R2, c[0x0][0x380] ;  /* 0x0000e000ff027b82 */ /* 0x000e220000000a00 */
[----:B------:R-:W1:Y:S07]  /*00a0*/  LDCU.64 UR4, c[0x0][0x358] ;  /* 0x00006b00ff0477ac */ /* 0x000e6e0008000a00 */
[----:B------:R-:W2:Y:S08]  /*00b0*/  LDC.64 R4, c[0x0][0x388] ;  /* 0x0000e200ff047b82 */ /* 0x000eb00000000a00 */
[----:B------:R-:W3:Y:S01]  /*00c0*/  LDC.64 R6, c[0x0][0x390] ;  /* 0x0000e400ff067b82 */ /* 0x000ee20000000a00 */
[----:B0-----:R-:W-:-:S06]  /*00d0*/  IMAD.WIDE R2, R9, 0x4, R2 ;  /* 0x0000000409027825 */ /* 0x001fcc00078e0202 */
[----:B-1----:R-:W4:Y:S01]  /*00e0*/  LDG.E R2, desc[UR4][R2.64] ;  /* 0x0000000402027981 */ /* 0x002f22000c1e1900 */
[----:B--2---:R-:W-:-:S06]  /*00f0*/  IMAD.WIDE R4, R9, 0x4, R4 ;  /* 0x0000000409047825 */ /* 0x004fcc00078e0204 */
[----:B------:R-:W4:Y:S01]  /*0100*/  LDG.E R5, desc[UR4][R4.64] ;  /* 0x0000000404057981 */ /* 0x000f22000c1e1900 */
[----:B---3--:R-:W-:-:S04]  /*0110*/  IMAD.WIDE R6, R9, 0x4, R6 ;  /* 0x0000000409067825 */ /* 0x008fc800078e0206 */
[----:B----4-:R-:W-:-:S05]  /*0120*/  FADD R9, R2, R5 ;  /* 0x0000000502097221 */ /* 0x010fca0000000000 */
[----:B------:R-:W-:Y:S01]  /*0130*/  STG.E desc[UR4][R6.64], R9 ;  /* 0x0000000906007986 */ /* 0x000fe2000c101904 */
[----:B------:R-:W-:Y:S05]  /*0140*/  EXIT ;  /* 0x000000000000794d */ /* 0x000fea0003800000 */
.L_x_10:
        /* <DEDUP_REMOVED lines=11> */
.L_x_13:


//--------------------- .nv.shared.reserved.0     --------------------------
	.section	.nv.shared.reserved.0,"aw",@nobits
	.weak		__nv_reservedSMEM_offset_0_alias
	.size		__nv_reservedSMEM_offset_0_alias, 0, 64
	.other		__nv_reservedSMEM_offset_0_alias,@"STO_CUDA_RESERVED_SHARED STV_DEFAULT"
__nv_reservedSMEM_offset_0_alias:
	.zero		0
	.zero		64


//--------------------- .nv.constant0._Z16matrixAddKernel3PfS_S_i --------------------------
	.section	.nv.constant0._Z16matrixAddKernel3PfS_S_i,"a",@progbits
	.sectionflags	@""
	.align	4
.nv.constant0._Z16matrixAddKernel3PfS_S_i:
	.zero		924


//--------------------- .nv.constant0._Z16matrixAddKernel2PfS_S_i --------------------------
	.section	.nv.constant0._Z16matrixAddKernel2PfS_S_i,"a",@progbits
	.sectionflags	@""
	.align	4
.nv.constant0._Z16matrixAddKernel2PfS_S_i:
	.zero		924


//--------------------- .nv.constant0._Z15matrixAddKernelPfS_S_i --------------------------
	.section	.nv.constant0._Z15matrixAddKernelPfS_S_i,"a",@progbits
	.sectionflags	@""
	.align	4
.nv.constant0._Z15matrixAddKernelPfS_S_i:
	.zero		924


//--------------------- SYMBOLS --------------------------

	.type		.nv.reservedSmem.offset0,@object
	.size		.nv.reservedSmem.offset0,0x4
